	.headerflags	@"EF_CUDA_TEXMODE_UNIFIED EF_CUDA_64BIT_ADDRESS EF_CUDA_ACCELERATORS EF_CUDA_SM90 EF_CUDA_VIRTUAL_SM(EF_CUDA_SM90)"
	.elftype	@"ET_EXEC"


//--------------------- .nv.info                  --------------------------
	.section	.nv.info,"",@"SHT_CUDA_INFO"
	.align	4


	//----- nvinfo : EIATTR_REGCOUNT
	.align		4
        /*0000*/ 	.byte	0x04, 0x2f
        /*0002*/ 	.short	(.L_1 - .L_0)
	.align		4
.L_0:
        /*0004*/ 	.word	index@(triton_poi_fused_constant_pad_nd_11)
        /*0008*/ 	.word	0x0000000c


	//----- nvinfo : EIATTR_MIN_STACK_SIZE
	.align		4
.L_1:
        /*000c*/ 	.byte	0x04, 0x12
        /*000e*/ 	.short	(.L_3 - .L_2)
	.align		4
.L_2:
        /*0010*/ 	.word	index@(triton_poi_fused_constant_pad_nd_11)
        /*0014*/ 	.word	0x00000000


	//----- nvinfo : EIATTR_FRAME_SIZE
	.align		4
.L_3:
        /*0018*/ 	.byte	0x04, 0x11
        /*001a*/ 	.short	(.L_5 - .L_4)
	.align		4
.L_4:
        /*001c*/ 	.word	index@(triton_poi_fused_constant_pad_nd_11)
        /*0020*/ 	.word	0x00000000


	//----- nvinfo : EIATTR_MIN_STACK_SIZE
	.align		4
.L_5:
        /*0024*/ 	.byte	0x04, 0x12
        /*0026*/ 	.short	(.L_7 - .L_6)
	.align		4
.L_6:
        /*0028*/ 	.word	index@(triton_poi_fused_constant_pad_nd_11)
        /*002c*/ 	.word	0x00000000
.L_7:


//--------------------- .nv.info.triton_poi_fused_constant_pad_nd_11 --------------------------
	.section	.nv.info.triton_poi_fused_constant_pad_nd_11,"",@"SHT_CUDA_INFO"
	.sectionflags	@""
	.align	4


	//----- nvinfo : EIATTR_CUDA_API_VERSION
	.align		4
        /*0000*/ 	.byte	0x04, 0x37
        /*0002*/ 	.short	(.L_9 - .L_8)
.L_8:
        /*0004*/ 	.word	0x0000007c


	//----- nvinfo : EIATTR_KPARAM_INFO
	.align		4
.L_9:
        /*0008*/ 	.byte	0x04, 0x17
        /*000a*/ 	.short	(.L_11 - .L_10)
.L_10:
        /*000c*/ 	.word	0x00000000
        /*0010*/ 	.short	0x0002
        /*0012*/ 	.short	0x0010
        /*0014*/ 	.byte	0x00, 0xf0, 0x11, 0x00


	//----- nvinfo : EIATTR_KPARAM_INFO
	.align		4
.L_11:
        /*0018*/ 	.byte	0x04, 0x17
        /*001a*/ 	.short	(.L_13 - .L_12)
.L_12:
        /*001c*/ 	.word	0x00000000
        /*0020*/ 	.short	0x0001
        /*0022*/ 	.short	0x0008
        /*0024*/ 	.byte	0x00, 0xf4, 0x21, 0x00


	//----- nvinfo : EIATTR_KPARAM_INFO
	.align		4
.L_13:
        /*0028*/ 	.byte	0x04, 0x17
        /*002a*/ 	.short	(.L_15 - .L_14)
.L_14:
        /*002c*/ 	.word	0x00000000
        /*0030*/ 	.short	0x0000
        /*0032*/ 	.short	0x0000
        /*0034*/ 	.byte	0x00, 0xf4, 0x21, 0x00


	//----- nvinfo : EIATTR_SPARSE_MMA_MASK
	.align		4
.L_15:
        /*0038*/ 	.byte	0x03, 0x50
        /*003a*/ 	.short	0x0000


	//----- nvinfo : EIATTR_MAXREG_COUNT
	.align		4
        /*003c*/ 	.byte	0x03, 0x1b
        /*003e*/ 	.short	0x00ff


	//----- nvinfo : EIATTR_EXIT_INSTR_OFFSETS
	.align		4
        /*0040*/ 	.byte	0x04, 0x1c
        /*0042*/ 	.short	(.L_17 - .L_16)


	//   ....[0]....
.L_16:
        /*0044*/ 	.word	0x00000280


	//   ....[1]....
        /*0048*/ 	.word	0x000002a0


	//----- nvinfo : EIATTR_REQNTID
	.align		4
.L_17:
        /*004c*/ 	.byte	0x04, 0x10
        /*004e*/ 	.short	(.L_19 - .L_18)
.L_18:
        /*0050*/ 	.word	0x00000100
        /*0054*/ 	.word	0x00000001
        /*0058*/ 	.word	0x00000001


	//----- nvinfo : EIATTR_CBANK_PARAM_SIZE
	.align		4
.L_19:
        /*005c*/ 	.byte	0x03, 0x19
        /*005e*/ 	.short	0x0014


	//----- nvinfo : EIATTR_PARAM_CBANK
	.align		4
        /*0060*/ 	.byte	0x04, 0x0a
        /*0062*/ 	.short	(.L_21 - .L_20)
	.align		4
.L_20:
        /*0064*/ 	.word	index@(.nv.constant0.triton_poi_fused_constant_pad_nd_11)
        /*0068*/ 	.short	0x0210
        /*006a*/ 	.short	0x0014


	//----- nvinfo : EIATTR_SW_WAR
	.align		4
.L_21:
        /*006c*/ 	.byte	0x04, 0x36
        /*006e*/ 	.short	(.L_23 - .L_22)
.L_22:
        /*0070*/ 	.word	0x00000008
.L_23:


//--------------------- .nv.callgraph             --------------------------
	.section	.nv.callgraph,"",@"SHT_CUDA_CALLGRAPH"
	.align	4
	.sectionentsize	8
	.align		4
        /*0000*/ 	.word	0x00000000
	.align		4
        /*0004*/ 	.word	0xffffffff
	.align		4
        /*0008*/ 	.word	0x00000000
	.align		4
        /*000c*/ 	.word	0xfffffffe
	.align		4
        /*0010*/ 	.word	0x00000000
	.align		4
        /*0014*/ 	.word	0xfffffffd
	.align		4
        /*0018*/ 	.word	0x00000000
	.align		4
        /*001c*/ 	.word	0xfffffffc


//--------------------- .text.triton_poi_fused_constant_pad_nd_11 --------------------------
	.section	.text.triton_poi_fused_constant_pad_nd_11,"ax",@progbits
	.align	128
        .global         triton_poi_fused_constant_pad_nd_11
        .type           triton_poi_fused_constant_pad_nd_11,@function
        .size           triton_poi_fused_constant_pad_nd_11,(.L_x_1 - triton_poi_fused_constant_pad_nd_11)
        .other          triton_poi_fused_constant_pad_nd_11,@"STO_CUDA_ENTRY STV_DEFAULT"
triton_poi_fused_constant_pad_nd_11:
.text.triton_poi_fused_constant_pad_nd_11:
[----:B------:R-:W0:Y:S02]  /*0000*/  LDC R1, c[0x0][0x28] ;  /* 0x00000a00ff017b82 */ /* 0x000e240000000800 */
[----:B------:R-:W1:Y:S01]  /*0010*/  S2R R0, SR_TID.X ;  /* 0x0000000000007919 */ /* 0x000e620000002100 */
[----:B------:R-:W-:Y:S01]  /*0020*/  ULDC.64 UR4, c[0x0][0x208] ;  /* 0x0000820000047ab9 */ /* 0x000fe20000000a00 */
[----:B------:R-:W2:Y:S01]  /*0030*/  S2R R3, SR_CTAID.X ;  /* 0x0000000000037919 */ /* 0x000ea20000002500 */
[----:B-1----:R-:W-:Y:S01]  /*0040*/  IMAD.SHL.U32 R0, R0, 0x2, RZ ;  /* 0x0000000200007824 */ /* 0x002fe200078e00ff */
[----:B--2---:R-:W-:-:S04]  /*0050*/  SHF.R.S32.HI R2, RZ, 0x16, R3 ;  /* 0x00000016ff027819 */ /* 0x004fc80000011403 */
[----:B------:R-:W-:-:S05]  /*0060*/  LOP3.LUT R0, R0, 0x1fe, RZ, 0xc0, !PT ;  /* 0x000001fe00007812 */ /* 0x000fca00078ec0ff */
[----:B------:R-:W-:Y:S01]  /*0070*/  IMAD R0, R3, 0x200, R0 ;  /* 0x0000020003007824 */ /* 0x000fe200078e0200 */
[----:B------:R-:W-:-:S03]  /*0080*/  SGXT R3, R2, 0x1 ;  /* 0x000000010203781a */ /* 0x000fc60000000200 */
[----:B------:R-:W-:Y:S01]  /*0090*/  IMAD.HI R2, R0, 0x78787879, RZ ;  /* 0x7878787900027827 */ /* 0x000fe200078e02ff */
[----:B------:R-:W-:-:S04]  /*00a0*/  LEA.HI R4, R3, R0, RZ, 0x8 ;  /* 0x0000000003047211 */ /* 0x000fc800078f40ff */
[----:B------:R-:W-:Y:S02]  /*00b0*/  SHF.R.U32.HI R3, RZ, 0x1f, R2 ;  /* 0x0000001fff037819 */ /* 0x000fe40000011602 */
[----:B------:R-:W-:Y:S02]  /*00c0*/  SHF.R.S32.HI R5, RZ, 0x8, R4 ;  /* 0x00000008ff057819 */ /* 0x000fe40000011404 */
[----:B------:R-:W-:-:S03]  /*00d0*/  LEA.HI.SX32 R7, R2, R3, 0x15 ;  /* 0x0000000302077211 */ /* 0x000fc600078faaff */
[----:B------:R-:W-:-:S04]  /*00e0*/  IMAD.HI R4, R5, 0x78787879, RZ ;  /* 0x7878787905047827 */ /* 0x000fc800078e02ff */
[----:B------:R-:W-:Y:S01]  /*00f0*/  IMAD.HI R2, R7, 0x78787879, RZ ;  /* 0x7878787907027827 */ /* 0x000fe200078e02ff */
[----:B------:R-:W-:-:S04]  /*0100*/  SHF.R.U32.HI R9, RZ, 0x1f, R4 ;  /* 0x0000001fff097819 */ /* 0x000fc80000011604 */
[----:B------:R-:W-:Y:S02]  /*0110*/  SHF.R.U32.HI R3, RZ, 0x1f, R2 ;  /* 0x0000001fff037819 */ /* 0x000fe40000011602 */
[----:B------:R-:W-:Y:S01]  /*0120*/  LEA.HI.SX32 R8, R4, R9, 0x1d ;  /* 0x0000000904087211 */ /* 0x000fe200078feaff */
[----:B------:R-:W-:Y:S01]  /*0130*/  IMAD.HI R4, R0, 0x71625345, RZ ;  /* 0x7162534500047827 */ /* 0x000fe200078e02ff */
[----:B------:R-:W-:Y:S02]  /*0140*/  LEA.HI.SX32 R6, R2, R3, 0x1d ;  /* 0x0000000302067211 */ /* 0x000fe400078feaff */
[----:B------:R-:W1:Y:S01]  /*0150*/  LDC.64 R2, c[0x0][0x210] ;  /* 0x00008400ff027b82 */ /* 0x000e620000000a00 */
[----:B------:R-:W-:Y:S01]  /*0160*/  IMAD R9, R8, -0x11, R5 ;  /* 0xffffffef08097824 */ /* 0x000fe200078e0205 */
[----:B------:R-:W-:Y:S01]  /*0170*/  SHF.R.U32.HI R5, RZ, 0x1f, R4 ;  /* 0x0000001fff057819 */ /* 0x000fe20000011604 */
[----:B------:R-:W-:Y:S02]  /*0180*/  IMAD R8, R6, -0x11, R7 ;  /* 0xffffffef06087824 */ /* 0x000fe400078e0207 */
[----:B------:R-:W-:Y:S01]  /*0190*/  IMAD R6, R7, -0x1100, R0 ;  /* 0xffffef0007067824 */ /* 0x000fe200078e0200 */
[----:B------:R-:W-:-:S02]  /*01a0*/  LEA.HI R5, R4, R5, RZ, 0x11 ;  /* 0x0000000504057211 */ /* 0x000fc400078f88ff */
[----:B------:R-:W-:-:S03]  /*01b0*/  VIMNMX R9, R8, R9, !PT ;  /* 0x0000000908097248 */ /* 0x000fc60007fe0100 */
[----:B------:R-:W-:Y:S01]  /*01c0*/  IMAD R5, R5, 0x10000, R6 ;  /* 0x0001000005057824 */ /* 0x000fe200078e0206 */
[----:B------:R-:W-:Y:S02]  /*01d0*/  ISETP.GE.AND P0, PT, R9, 0x10, PT ;  /* 0x000000100900780c */ /* 0x000fe40003f06270 */
[----:B------:R-:W-:Y:S01]  /*01e0*/  CS2R R6, SRZ ;  /* 0x0000000000067805 */ /* 0x000fe2000001ff00 */
[----:B------:R-:W-:Y:S01]  /*01f0*/  IMAD R5, R8, 0x1000, R5 ;  /* 0x0000100008057824 */ /* 0x000fe200078e0205 */
[----:B------:R-:W-:-:S03]  /*0200*/  ISETP.LT.AND P0, PT, R0, 0x48400, !P0 ;  /* 0x000484000000780c */ /* 0x000fc60004701270 */
[----:B-1----:R-:W-:Y:S02]  /*0210*/  IMAD.WIDE R2, R5, 0x4, R2 ;  /* 0x0000000405027825 */ /* 0x002fe400078e0202 */
[----:B------:R-:W1:Y:S08]  /*0220*/  LDC.64 R4, c[0x0][0x218] ;  /* 0x00008600ff047b82 */ /* 0x000e700000000a00 */
[----:B------:R-:W2:Y:S01]  /*0230*/  @P0 LDG.E.64 R6, desc[UR4][R2.64] ;  /* 0x0000000402060981 */ /* 0x000ea2000c1e1b00 */
[C---:B------:R-:W-:Y:S01]  /*0240*/  ISETP.GE.AND P1, PT, R0.reuse, 0x48400, PT ;  /* 0x000484000000780c */ /* 0x040fe20003f26270 */
[----:B-1----:R-:W-:Y:S01]  /*0250*/  IMAD.WIDE R4, R0, 0x4, R4 ;  /* 0x0000000400047825 */ /* 0x002fe200078e0204 */
[----:B--2---:R-:W-:-:S02]  /*0260*/  SEL R6, R6, RZ, P0 ;  /* 0x000000ff06067207 */ /* 0x004fc40000000000 */
[----:B------:R-:W-:-:S09]  /*0270*/  SEL R7, R7, RZ, P0 ;  /* 0x000000ff07077207 */ /* 0x000fd20000000000 */
[----:B------:R-:W-:Y:S05]  /*0280*/  @P1 EXIT ;  /* 0x000000000000194d */ /* 0x000fea0003800000 */
[----:B------:R-:W-:Y:S01]  /*0290*/  STG.E.64 desc[UR4][R4.64], R6 ;  /* 0x0000000604007986 */ /* 0x000fe2000c101b04 */
[----:B------:R-:W-:Y:S05]  /*02a0*/  EXIT ;  /* 0x000000000000794d */ /* 0x000fea0003800000 */
.L_x_0:
[----:B------:R-:W-:-:S00]  /*02b0*/  BRA `(.L_x_0) ;  /* 0xfffffffc00fc7947 */ /* 0x000fc0000383ffff */
[----:B------:R-:W-:-:S00]  /*02c0*/  NOP ;  /* 0x0000000000007918 */ /* 0x000fc00000000000 */
        /* <DEDUP_REMOVED lines=11> */
.L_x_1:


//--------------------- .nv.constant0.triton_poi_fused_constant_pad_nd_11 --------------------------
	.section	.nv.constant0.triton_poi_fused_constant_pad_nd_11,"a",@progbits
	.sectionflags	@""
	.align	4
.nv.constant0.triton_poi_fused_constant_pad_nd_11:
	.zero		548
